	.headerflags	@"EF_CUDA_TEXMODE_UNIFIED EF_CUDA_64BIT_ADDRESS EF_CUDA_SM86 EF_CUDA_VIRTUAL_SM(EF_CUDA_SM86)"
	.elftype	@"ET_EXEC"


//--------------------- .nv.info                  --------------------------
	.section	.nv.info,"",@"SHT_CUDA_INFO"
	.align	4


	//----- nvinfo : EIATTR_REGCOUNT
	.align		4
        /*0000*/ 	.byte	0x04, 0x2f
        /*0002*/ 	.short	(.L_1 - .L_0)
	.align		4
.L_0:
        /*0004*/ 	.word	index@(triton_mm)
        /*0008*/ 	.word	0x00000028


	//----- nvinfo : EIATTR_MIN_STACK_SIZE
	.align		4
.L_1:
        /*000c*/ 	.byte	0x04, 0x12
        /*000e*/ 	.short	(.L_3 - .L_2)
	.align		4
.L_2:
        /*0010*/ 	.word	index@(triton_mm)
        /*0014*/ 	.word	0x00000000


	//----- nvinfo : EIATTR_FRAME_SIZE
	.align		4
.L_3:
        /*0018*/ 	.byte	0x04, 0x11
        /*001a*/ 	.short	(.L_5 - .L_4)
	.align		4
.L_4:
        /*001c*/ 	.word	index@(triton_mm)
        /*0020*/ 	.word	0x00000000


	//----- nvinfo : EIATTR_MIN_STACK_SIZE
	.align		4
.L_5:
        /*0024*/ 	.byte	0x04, 0x12
        /*0026*/ 	.short	(.L_7 - .L_6)
	.align		4
.L_6:
        /*0028*/ 	.word	index@(triton_mm)
        /*002c*/ 	.word	0x00000000
.L_7:


//--------------------- .nv.info.triton_mm        --------------------------
	.section	.nv.info.triton_mm,"",@"SHT_CUDA_INFO"
	.sectionflags	@""
	.align	4


	//----- nvinfo : EIATTR_CUDA_API_VERSION
	.align		4
        /*0000*/ 	.byte	0x04, 0x37
        /*0002*/ 	.short	(.L_9 - .L_8)
.L_8:
        /*0004*/ 	.word	0x0000007c


	//----- nvinfo : EIATTR_SW2861232_WAR
	.align		4
.L_9:
        /*0008*/ 	.byte	0x01, 0x35
	.zero		2


	//----- nvinfo : EIATTR_PARAM_CBANK
	.align		4
        /*000c*/ 	.byte	0x04, 0x0a
        /*000e*/ 	.short	(.L_11 - .L_10)
	.align		4
.L_10:
        /*0010*/ 	.word	index@(.nv.constant0.triton_mm)
        /*0014*/ 	.short	0x0160
        /*0016*/ 	.short	0x0020


	//----- nvinfo : EIATTR_CBANK_PARAM_SIZE
	.align		4
.L_11:
        /*0018*/ 	.byte	0x03, 0x19
        /*001a*/ 	.short	0x0020


	//----- nvinfo : EIATTR_KPARAM_INFO
	.align		4
        /*001c*/ 	.byte	0x04, 0x17
        /*001e*/ 	.short	(.L_13 - .L_12)
.L_12:
        /*0020*/ 	.word	0x00000000
        /*0024*/ 	.short	0x0003
        /*0026*/ 	.short	0x0018
        /*0028*/ 	.byte	0x00, 0xf4, 0x21, 0x00


	//----- nvinfo : EIATTR_KPARAM_INFO
	.align		4
.L_13:
        /*002c*/ 	.byte	0x04, 0x17
        /*002e*/ 	.short	(.L_15 - .L_14)
.L_14:
        /*0030*/ 	.word	0x00000000
        /*0034*/ 	.short	0x0002
        /*0036*/ 	.short	0x0010
        /*0038*/ 	.byte	0x00, 0xf4, 0x21, 0x00


	//----- nvinfo : EIATTR_KPARAM_INFO
	.align		4
.L_15:
        /*003c*/ 	.byte	0x04, 0x17
        /*003e*/ 	.short	(.L_17 - .L_16)
.L_16:
        /*0040*/ 	.word	0x00000000
        /*0044*/ 	.short	0x0001
        /*0046*/ 	.short	0x0008
        /*0048*/ 	.byte	0x00, 0xf4, 0x21, 0x00


	//----- nvinfo : EIATTR_KPARAM_INFO
	.align		4
.L_17:
        /*004c*/ 	.byte	0x04, 0x17
        /*004e*/ 	.short	(.L_19 - .L_18)
.L_18:
        /*0050*/ 	.word	0x00000000
        /*0054*/ 	.short	0x0000
        /*0056*/ 	.short	0x0000
        /*0058*/ 	.byte	0x00, 0xf4, 0x21, 0x00


	//----- nvinfo : EIATTR_MAXREG_COUNT
	.align		4
.L_19:
        /*005c*/ 	.byte	0x03, 0x1b
        /*005e*/ 	.short	0x00ff


	//----- nvinfo : EIATTR_EXIT_INSTR_OFFSETS
	.align		4
        /*0060*/ 	.byte	0x04, 0x1c
        /*0062*/ 	.short	(.L_21 - .L_20)


	//   ....[0]....
.L_20:
        /*0064*/ 	.word	0x000064d0


	//   ....[1]....
        /*0068*/ 	.word	0x00006520


	//----- nvinfo : EIATTR_REQNTID
	.align		4
.L_21:
        /*006c*/ 	.byte	0x04, 0x10
        /*006e*/ 	.short	(.L_23 - .L_22)
.L_22:
        /*0070*/ 	.word	0x00000100
        /*0074*/ 	.word	0x00000001
        /*0078*/ 	.word	0x00000001
.L_23:


//--------------------- .nv.callgraph             --------------------------
	.section	.nv.callgraph,"",@"SHT_CUDA_CALLGRAPH"
	.align	4
	.sectionentsize	8
	.align		4
        /*0000*/ 	.word	0x00000000
	.align		4
        /*0004*/ 	.word	0xffffffff
	.align		4
        /*0008*/ 	.word	0x00000000
	.align		4
        /*000c*/ 	.word	0xfffffffe
	.align		4
        /*0010*/ 	.word	0x00000000
	.align		4
        /*0014*/ 	.word	0xfffffffd
	.align		4
        /*0018*/ 	.word	0x00000000
	.align		4
        /*001c*/ 	.word	0xfffffffc


//--------------------- .nv.rel.action            --------------------------
	.section	.nv.rel.action,"",@"SHT_CUDA_RELOCINFO"
	.align	8
	.sectionentsize	8
        /*0000*/ 	.byte	0x73, 0x00, 0x00, 0x00, 0x00, 0x00, 0x00, 0x00, 0x00, 0x00, 0x00, 0x11, 0x25, 0x00, 0x05, 0x36


//--------------------- .nv.constant0.triton_mm   --------------------------
	.section	.nv.constant0.triton_mm,"a",@progbits
	.sectionflags	@""
	.align	4
.nv.constant0.triton_mm:
	.zero		384


//--------------------- .text.triton_mm           --------------------------
	.section	.text.triton_mm,"ax",@progbits
	.sectionflags	@"SHF_BARRIERS=1"
	.sectioninfo	@"SHI_REGISTERS=40"
	.align	128
        .global         triton_mm
        .type           triton_mm,@function
        .size           triton_mm,(.L_x_1 - triton_mm)
        .other          triton_mm,@"STO_CUDA_ENTRY STV_DEFAULT"
triton_mm:
.text.triton_mm:
[----:B------:R-:W-:Y:S02]  /*0000*/  IMAD.MOV.U32 R1, RZ, RZ, c[0x0][0x28] ;  /* 0x00000a00ff017624 */ /* 0x000fe400078e00ff */
[----:B------:R-:W1:Y:S01]  /*0010*/  S2R R7, SR_CTAID.X ;  /* 0x0000000000077919 */ /* 0x000e620000002500 */
[----:B------:R-:W-:Y:S01]  /*0020*/  IMAD.MOV.U32 R5, RZ, RZ, -0x8 ;  /* 0xfffffff8ff057424 */ /* 0x000fe200078e00ff */
[----:B------:R-:W-:Y:S01]  /*0030*/  ULDC.64 UR4, c[0x0][0x118] ;  /* 0x0000460000047ab9 */ /* 0x000fe20000000a00 */
[----:B-1----:R-:W-:Y:S01]  /*0040*/  IMAD.HI R0, R7, 0x2aaaaaab, RZ ;  /* 0x2aaaaaab07007827 */ /* 0x002fe200078e02ff */
[----:B------:R-:W-:-:S04]  /*0050*/  IABS R10, R7 ;  /* 0x00000007000a7213 */ /* 0x000fc80000000000 */
[----:B------:R-:W-:-:S04]  /*0060*/  SHF.R.U32.HI R3, RZ, 0x1f, R0 ;  /* 0x0000001fff037819 */ /* 0x000fc80000011600 */
[----:B------:R-:W-:-:S05]  /*0070*/  LEA.HI.SX32 R0, R0, R3, 0x18 ;  /* 0x0000000300007211 */ /* 0x000fca00078fc2ff */
[C---:B------:R-:W-:Y:S02]  /*0080*/  IMAD R2, R0.reuse, R5, 0x71 ;  /* 0x0000007100027424 */ /* 0x040fe400078e0205 */
[----:B------:R-:W-:-:S03]  /*0090*/  IMAD R8, R0, -0x600, R7 ;  /* 0xfffffa0000087824 */ /* 0x000fc600078e0207 */
[----:B------:R-:W-:-:S04]  /*00a0*/  IMNMX R5, R2, 0x8, PT ;  /* 0x0000000802057817 */ /* 0x000fc80003800200 */
[-C--:B------:R-:W-:Y:S02]  /*00b0*/  IABS R11, R5.reuse ;  /* 0x00000005000b7213 */ /* 0x080fe40000000000 */
[----:B------:R-:W-:Y:S02]  /*00c0*/  IABS R12, R5 ;  /* 0x00000005000c7213 */ /* 0x000fe40000000000 */
[----:B------:R-:W1:Y:S03]  /*00d0*/  I2F.RP R4, R11 ;  /* 0x0000000b00047306 */ /* 0x000e660000209400 */
[----:B------:R-:W-:-:S05]  /*00e0*/  IMAD.MOV R13, RZ, RZ, -R12 ;  /* 0x000000ffff0d7224 */ /* 0x000fca00078e0a0c */
[----:B-1----:R-:W1:Y:S02]  /*00f0*/  MUFU.RCP R4, R4 ;  /* 0x0000000400047308 */ /* 0x002e640000001000 */
[----:B-1----:R-:W-:Y:S02]  /*0100*/  IADD3 R2, R4, 0xffffffe, RZ ;  /* 0x0ffffffe04027810 */ /* 0x002fe40007ffe0ff */
[----:B------:R-:W-:-:S04]  /*0110*/  IABS R4, R8 ;  /* 0x0000000800047213 */ /* 0x000fc80000000000 */
[----:B------:R1:W2:Y:S01]  /*0120*/  F2I.FTZ.U32.TRUNC.NTZ R3, R2 ;  /* 0x0000000200037305 */ /* 0x0002a2000021f000 */
[----:B------:R-:W-:-:S04]  /*0130*/  LOP3.LUT R8, R8, R5, RZ, 0x3c, !PT ;  /* 0x0000000508087212 */ /* 0x000fc800078e3cff */
[----:B------:R-:W-:Y:S01]  /*0140*/  ISETP.GE.AND P2, PT, R8, RZ, PT ;  /* 0x000000ff0800720c */ /* 0x000fe20003f46270 */
[----:B-1----:R-:W-:Y:S02]  /*0150*/  IMAD.MOV.U32 R2, RZ, RZ, RZ ;  /* 0x000000ffff027224 */ /* 0x002fe400078e00ff */
[----:B--2---:R-:W-:-:S04]  /*0160*/  IMAD.MOV R6, RZ, RZ, -R3 ;  /* 0x000000ffff067224 */ /* 0x004fc800078e0a03 */
[----:B------:R-:W-:Y:S02]  /*0170*/  IMAD R9, R6, R11, RZ ;  /* 0x0000000b06097224 */ /* 0x000fe400078e02ff */
[----:B------:R-:W-:Y:S02]  /*0180*/  IMAD.MOV.U32 R6, RZ, RZ, R10 ;  /* 0x000000ffff067224 */ /* 0x000fe400078e000a */
[----:B------:R-:W-:-:S06]  /*0190*/  IMAD.HI.U32 R3, R3, R9, R2 ;  /* 0x0000000903037227 */ /* 0x000fcc00078e0002 */
[----:B------:R-:W-:-:S04]  /*01a0*/  IMAD.HI.U32 R9, R3, R4, RZ ;  /* 0x0000000403097227 */ /* 0x000fc800078e00ff */
[----:B------:R-:W-:-:S04]  /*01b0*/  IMAD.HI.U32 R2, R3, R6, RZ ;  /* 0x0000000603027227 */ /* 0x000fc800078e00ff */
[-C--:B------:R-:W-:Y:S02]  /*01c0*/  IMAD R3, R9, R13.reuse, R4 ;  /* 0x0000000d09037224 */ /* 0x080fe400078e0204 */
[----:B------:R-:W-:Y:S02]  /*01d0*/  IMAD R6, R2, R13, R6 ;  /* 0x0000000d02067224 */ /* 0x000fe400078e0206 */
[----:B------:R-:W1:Y:S01]  /*01e0*/  S2R R2, SR_TID.X ;  /* 0x0000000000027919 */ /* 0x000e620000002100 */
[C---:B------:R-:W-:Y:S02]  /*01f0*/  ISETP.GT.U32.AND P0, PT, R11.reuse, R3, PT ;  /* 0x000000030b00720c */ /* 0x040fe40003f04070 */
[----:B------:R-:W-:-:S11]  /*0200*/  ISETP.GT.U32.AND P1, PT, R11, R6, PT ;  /* 0x000000060b00720c */ /* 0x000fd60003f24070 */
[--C-:B------:R-:W-:Y:S01]  /*0210*/  @!P0 IMAD.IADD R3, R3, 0x1, -R11.reuse ;  /* 0x0000000103038824 */ /* 0x100fe200078e0a0b */
[----:B------:R-:W-:Y:S01]  /*0220*/  @!P0 IADD3 R9, R9, 0x1, RZ ;  /* 0x0000000109098810 */ /* 0x000fe20007ffe0ff */
[----:B------:R-:W-:Y:S01]  /*0230*/  @!P1 IMAD.IADD R6, R6, 0x1, -R11 ;  /* 0x0000000106069824 */ /* 0x000fe200078e0a0b */
[----:B------:R-:W-:Y:S02]  /*0240*/  ISETP.GE.AND P1, PT, R7, RZ, PT ;  /* 0x000000ff0700720c */ /* 0x000fe40003f26270 */
[----:B------:R-:W-:Y:S02]  /*0250*/  ISETP.GE.U32.AND P3, PT, R3, R11, PT ;  /* 0x0000000b0300720c */ /* 0x000fe40003f66070 */
[----:B------:R-:W-:Y:S02]  /*0260*/  ISETP.GT.U32.AND P4, PT, R11, R6, PT ;  /* 0x000000060b00720c */ /* 0x000fe40003f84070 */
[----:B------:R-:W-:Y:S02]  /*0270*/  ISETP.NE.AND P0, PT, R5, RZ, PT ;  /* 0x000000ff0500720c */ /* 0x000fe40003f05270 */
[----:B------:R-:W-:-:S02]  /*0280*/  LOP3.LUT R3, RZ, R5, RZ, 0x33, !PT ;  /* 0x00000005ff037212 */ /* 0x000fc400078e33ff */
[C---:B-1----:R-:W-:Y:S02]  /*0290*/  LOP3.LUT R7, R2.reuse, 0x20, RZ, 0xc0, !PT ;  /* 0x0000002002077812 */ /* 0x042fe400078ec0ff */
[--C-:B------:R-:W-:Y:S02]  /*02a0*/  SHF.R.U32.HI R10, RZ, 0x3, R2.reuse ;  /* 0x00000003ff0a7819 */ /* 0x100fe40000011602 */
[----:B------:R-:W-:Y:S02]  /*02b0*/  LOP3.LUT R25, R2, 0x80, RZ, 0xc0, !PT ;  /* 0x0000008002197812 */ /* 0x000fe400078ec0ff */
[----:B------:R-:W-:Y:S01]  /*02c0*/  @P3 IADD3 R9, R9, 0x1, RZ ;  /* 0x0000000109093810 */ /* 0x000fe20007ffe0ff */
[----:B------:R-:W-:Y:S01]  /*02d0*/  @!P4 IMAD.IADD R6, R6, 0x1, -R11 ;  /* 0x000000010606c824 */ /* 0x000fe200078e0a0b */
[----:B------:R-:W-:Y:S02]  /*02e0*/  SHF.R.U32.HI R4, RZ, 0x2, R2 ;  /* 0x00000002ff047819 */ /* 0x000fe40000011602 */
[----:B------:R-:W-:Y:S01]  /*02f0*/  SHF.R.U32.HI R5, RZ, 0x2, R7 ;  /* 0x00000002ff057819 */ /* 0x000fe20000011607 */
[----:B------:R-:W-:Y:S01]  /*0300*/  IMAD.MOV.U32 R8, RZ, RZ, R9 ;  /* 0x000000ffff087224 */ /* 0x000fe200078e0009 */
[----:B------:R-:W-:Y:S01]  /*0310*/  SGXT.U32 R10, R10, 0x4 ;  /* 0x000000040a0a781a */ /* 0x000fe20000000000 */
[----:B------:R-:W-:Y:S01]  /*0320*/  @!P1 IMAD.MOV R6, RZ, RZ, -R6 ;  /* 0x000000ffff069224 */ /* 0x000fe200078e0a06 */
[----:B------:R-:W-:Y:S01]  /*0330*/  SHF.R.U32.HI R11, RZ, 0x3, R25 ;  /* 0x00000003ff0b7819 */ /* 0x000fe20000011619 */
[----:B------:R-:W-:Y:S01]  /*0340*/  @!P2 IMAD.MOV R8, RZ, RZ, -R8 ;  /* 0x000000ffff08a224 */ /* 0x000fe200078e0a08 */
[----:B------:R-:W-:-:S02]  /*0350*/  LOP3.LUT R15, R5, 0x27, R4, 0xf8, !PT ;  /* 0x00000027050f7812 */ /* 0x000fc400078ef804 */
[C---:B------:R-:W-:Y:S02]  /*0360*/  SEL R9, R3.reuse, R6, !P0 ;  /* 0x0000000603097207 */ /* 0x040fe40004000000 */
[----:B------:R-:W-:Y:S01]  /*0370*/  SEL R6, R3, R8, !P0 ;  /* 0x0000000803067207 */ /* 0x000fe20004000000 */
[----:B------:R-:W-:Y:S01]  /*0380*/  IMAD.MOV.U32 R8, RZ, RZ, RZ ;  /* 0x000000ffff087224 */ /* 0x000fe200078e00ff */
[----:B------:R-:W-:Y:S01]  /*0390*/  LOP3.LUT R13, R10, R11, RZ, 0xfc, !PT ;  /* 0x0000000b0a0d7212 */ /* 0x000fe200078efcff */
[----:B------:R-:W-:Y:S01]  /*03a0*/  IMAD R9, R0, 0x8, R9 ;  /* 0x0000000800097824 */ /* 0x000fe200078e0209 */
[----:B------:R-:W-:Y:S01]  /*03b0*/  LOP3.LUT R15, R15, 0x10, R4, 0xf8, !PT ;  /* 0x000000100f0f7812 */ /* 0x000fe200078ef804 */
[----:B------:R-:W-:Y:S02]  /*03c0*/  IMAD.SHL.U32 R6, R6, 0x40, RZ ;  /* 0x0000004006067824 */ /* 0x000fe400078e00ff */
[----:B------:R-:W-:-:S03]  /*03d0*/  IMAD.SHL.U32 R20, R9, 0x20, RZ ;  /* 0x0000002009147824 */ /* 0x000fc600078e00ff */
[----:B------:R-:W-:Y:S02]  /*03e0*/  LOP3.LUT R0, R6, R15, RZ, 0xfc, !PT ;  /* 0x0000000f06007212 */ /* 0x000fe400078efcff */
[----:B------:R-:W-:-:S03]  /*03f0*/  LOP3.LUT R9, R20, R13, RZ, 0xfc, !PT ;  /* 0x0000000d14097212 */ /* 0x000fc600078efcff */
[----:B------:R-:W-:-:S04]  /*0400*/  IMAD.HI R10, R0, 0x2aaaaaab, RZ ;  /* 0x2aaaaaab000a7827 */ /* 0x000fc800078e02ff */
[----:B------:R-:W-:Y:S01]  /*0410*/  IMAD.HI R3, R9, -0x6e5d4c3b, R8 ;  /* 0x91a2b3c509037827 */ /* 0x000fe200078e0208 */
[----:B------:R-:W-:-:S04]  /*0420*/  SHF.R.U32.HI R17, RZ, 0x1f, R10 ;  /* 0x0000001fff117819 */ /* 0x000fc8000001160a */
[----:B------:R-:W-:Y:S02]  /*0430*/  SHF.R.U32.HI R8, RZ, 0x1f, R3 ;  /* 0x0000001fff087819 */ /* 0x000fe40000011603 */
[----:B------:R-:W-:Y:S01]  /*0440*/  LEA.HI R17, R10, R17, RZ, 0x15 ;  /* 0x000000110a117211 */ /* 0x000fe200078fa8ff */
[C---:B------:R-:W-:Y:S01]  /*0450*/  IMAD.SHL.U32 R10, R2.reuse, 0x8, RZ ;  /* 0x00000008020a7824 */ /* 0x040fe200078e00ff */
[----:B------:R-:W-:Y:S01]  /*0460*/  LEA.HI.SX32 R8, R3, R8, 0x15 ;  /* 0x0000000803087211 */ /* 0x000fe200078faaff */
[----:B------:R-:W-:Y:S02]  /*0470*/  IMAD.SHL.U32 R3, R2, 0x4, RZ ;  /* 0x0000000402037824 */ /* 0x000fe400078e00ff */
[----:B------:R-:W-:Y:S01]  /*0480*/  IMAD R17, R17, -0x3000, R0 ;  /* 0xffffd00011117824 */ /* 0x000fe200078e0200 */
[----:B------:R-:W-:Y:S01]  /*0490*/  LOP3.LUT R10, R10, 0x18, RZ, 0xc0, !PT ;  /* 0x000000180a0a7812 */ /* 0x000fe200078ec0ff */
[----:B------:R-:W-:Y:S01]  /*04a0*/  IMAD R9, R8, -0xe10, R9 ;  /* 0xfffff1f008097824 */ /* 0x000fe200078e0209 */
[----:B------:R-:W-:-:S02]  /*04b0*/  LOP3.LUT R0, R3, 0x1c, RZ, 0xc0, !PT ;  /* 0x0000001c03007812 */ /* 0x000fc400078ec0ff */
[----:B------:R-:W-:Y:S01]  /*04c0*/  SHF.R.U32.HI R8, RZ, 0x1, R7 ;  /* 0x00000001ff087819 */ /* 0x000fe20000011607 */
[----:B------:R-:W-:Y:S01]  /*04d0*/  IMAD R17, R17, 0xc00, R10 ;  /* 0x00000c0011117824 */ /* 0x000fe200078e020a */
[----:B------:R-:W-:Y:S01]  /*04e0*/  LOP3.LUT R10, R10, 0x10, R2, 0x78, !PT ;  /* 0x000000100a0a7812 */ /* 0x000fe200078e7802 */
[----:B------:R-:W-:Y:S01]  /*04f0*/  IMAD R9, R9, 0xc00, R0 ;  /* 0x00000c0009097824 */ /* 0x000fe200078e0200 */
[----:B------:R-:W-:Y:S02]  /*0500*/  LOP3.LUT R8, R8, 0x1c, R3, 0x78, !PT ;  /* 0x0000001c08087812 */ /* 0x000fe400078e7803 */
[----:B------:R-:W-:Y:S01]  /*0510*/  IADD3 R30, P1, R17, c[0x0][0x168], RZ ;  /* 0x00005a00111e7a10 */ /* 0x000fe20007f3e0ff */
[----:B------:R-:W-:Y:S01]  /*0520*/  IMAD R21, R15, 0x20, R10 ;  /* 0x000000200f157824 */ /* 0x000fe200078e020a */
[----:B------:R-:W-:Y:S01]  /*0530*/  IADD3 R32, P0, R9, c[0x0][0x160], RZ ;  /* 0x0000580009207a10 */ /* 0x000fe20007f1e0ff */
[----:B------:R-:W-:Y:S01]  /*0540*/  IMAD R24, R13, 0x20, R8 ;  /* 0x000000200d187824 */ /* 0x000fe200078e0208 */
[----:B------:R-:W-:-:S02]  /*0550*/  LEA.HI.X.SX32 R31, R17, c[0x0][0x16c], 0x1, P1 ;  /* 0x00005b00111f7a11 */ /* 0x000fc400008f0eff */
[----:B------:R-:W-:Y:S02]  /*0560*/  LEA.HI.X.SX32 R33, R9, c[0x0][0x164], 0x1, P0 ;  /* 0x0000590009217a11 */ /* 0x000fe400000f0eff */
[C---:B------:R-:W-:Y:S02]  /*0570*/  LOP3.LUT R7, R2.reuse, 0x8, RZ, 0xc0, !PT ;  /* 0x0000000802077812 */ /* 0x040fe400078ec0ff */
[--C-:B------:R-:W-:Y:S01]  /*0580*/  LOP3.LUT R9, R5, 0x7, R2.reuse, 0xf8, !PT ;  /* 0x0000000705097812 */ /* 0x100fe200078ef802 */
[----:B------:R1:W-:Y:S01]  /*0590*/  LDGSTS.E [R24+0x2000], [R32.64] ;  /* 0x0200000020187fae */ /* 0x0003e2000b921844 */
[--C-:B------:R-:W-:Y:S01]  /*05a0*/  LOP3.LUT R29, R2, 0x10, R3.reuse, 0x48, !PT ;  /* 0x00000010021d7812 */ /* 0x100fe200078e4803 */
[----:B------:R-:W-:Y:S01]  /*05b0*/  IMAD.SHL.U32 R10, R7, 0x2, RZ ;  /* 0x00000002070a7824 */ /* 0x000fe200078e00ff */
[----:B------:R-:W-:Y:S01]  /*05c0*/  LOP3.LUT R8, R11, 0xf, R2, 0xf8, !PT ;  /* 0x0000000f0b087812 */ /* 0x000fe200078ef802 */
[----:B------:R-:W0:Y:S01]  /*05d0*/  LDGDEPBAR ;  /* 0x00000000000079af */ /* 0x000e220000000000 */
[----:B------:R-:W-:Y:S01]  /*05e0*/  LOP3.LUT R9, R9, 0x10, R4, 0xf8, !PT ;  /* 0x0000001009097812 */ /* 0x000fe200078ef804 */
[----:B------:R-:W-:Y:S01]  /*05f0*/  IMAD R7, R7, 0x4, R0 ;  /* 0x0000000407077824 */ /* 0x000fe200078e0200 */
[----:B------:R-:W-:Y:S01]  /*0600*/  LOP3.LUT R10, R10, 0x10, R3, 0x78, !PT ;  /* 0x000000100a0a7812 */ /* 0x000fe200078e7803 */
[----:B------:R2:W-:Y:S01]  /*0610*/  LDGSTS.E.64 [R21], [R30.64] ;  /* 0x000000001e157fae */ /* 0x0005e2000b921a44 */
[----:B------:R-:W-:Y:S01]  /*0620*/  IMAD R29, R8, 0x20, R29 ;  /* 0x00000020081d7824 */ /* 0x000fe200078e021d */
[----:B------:R-:W-:Y:S01]  /*0630*/  IADD3 R36, P0, R32, 0x1000, RZ ;  /* 0x0000100020247810 */ /* 0x000fe20007f1e0ff */
[----:B------:R-:W-:Y:S01]  /*0640*/  IMAD.IADD R7, R6, 0x1, R7 ;  /* 0x0000000106077824 */ /* 0x000fe200078e0207 */
[----:B------:R-:W0:Y:S01]  /*0650*/  LDGDEPBAR ;  /* 0x00000000000079af */ /* 0x000e220000000000 */
[----:B------:R-:W-:-:S03]  /*0660*/  IMAD R28, R9, 0x20, R10 ;  /* 0x00000020091c7824 */ /* 0x000fc600078e020a */
[----:B------:R-:W-:Y:S01]  /*0670*/  BAR.SYNC.DEFER_BLOCKING 0x0 ;  /* 0x0000000000007b1d */ /* 0x000fe20000010000 */
[----:B------:R-:W-:Y:S01]  /*0680*/  IADD3 R34, P1, R30, 0x1000, RZ ;  /* 0x000010001e227810 */ /* 0x000fe20007f3e0ff */
[----:B------:R-:W-:Y:S01]  /*0690*/  IMAD.X R37, RZ, RZ, R33, P0 ;  /* 0x000000ffff257224 */ /* 0x000fe200000e0621 */
[----:B------:R-:W-:Y:S01]  /*06a0*/  LOP3.LUT R5, R5, 0x10, R4, 0xf8, !PT ;  /* 0x0000001005057812 */ /* 0x000fe200078ef804 */
[----:B------:R-:W-:Y:S01]  /*06b0*/  IMAD.MOV.U32 R6, RZ, RZ, 0x4 ;  /* 0x00000004ff067424 */ /* 0x000fe200078e00ff */
[----:B------:R-:W-:Y:S01]  /*06c0*/  ISETP.GE.AND P0, PT, R7, 0x3000, PT ;  /* 0x000030000700780c */ /* 0x000fe20003f06270 */
[----:B------:R-:W-:Y:S01]  /*06d0*/  IMAD.X R35, RZ, RZ, R31, P1 ;  /* 0x000000ffff237224 */ /* 0x000fe200008e061f */
[----:B------:R-:W-:Y:S01]  /*06e0*/  @!PT LDS RZ, [RZ] ;  /* 0x00000000fffff984 */ /* 0x000fe20000000800 */
[----:B------:R-:W-:Y:S01]  /*06f0*/  @!PT LDS RZ, [RZ] ;  /* 0x00000000fffff984 */ /* 0x000fe20000000800 */
[----:B------:R-:W-:Y:S01]  /*0700*/  @!PT LDS RZ, [RZ] ;  /* 0x00000000fffff984 */ /* 0x000fe20000000800 */
[----:B------:R1:W-:Y:S04]  /*0710*/  LDGSTS.E [R24+0x2400], [R32.64+0x20] ;  /* 0x0240002020187fae */ /* 0x0003e8000b921844 */
[----:B------:R-:W0:Y:S04]  /*0720*/  LDGDEPBAR ;  /* 0x00000000000079af */ /* 0x000e280000000000 */
[----:B------:R2:W-:Y:S04]  /*0730*/  LDGSTS.E.64 [R21+0x800], [R30.64+0x20] ;  /* 0x008000201e157fae */ /* 0x0005e8000b921a44 */
[----:B------:R-:W0:Y:S04]  /*0740*/  LDGDEPBAR ;  /* 0x00000000000079af */ /* 0x000e280000000000 */
[----:B------:R-:W-:Y:S06]  /*0750*/  BAR.SYNC.DEFER_BLOCKING 0x0 ;  /* 0x0000000000007b1d */ /* 0x000fec0000010000 */
        /* <DEDUP_REMOVED lines=14> */
[----:B------:R-:W0:Y:S01]  /*0840*/  LDGDEPBAR ;  /* 0x00000000000079af */ /* 0x000e220000000000 */
[----:B------:R-:W-:-:S04]  /*0850*/  DEPBAR.LE SB0, 0x6 ;  /* 0x000081800000791a */ /* 0x000fc80000000000 */
[----:B------:R-:W-:Y:S06]  /*0860*/  BAR.SYNC.DEFER_BLOCKING 0x0 ;  /* 0x0000000000007b1d */ /* 0x000fec0000010000 */
[----:B------:R-:W-:Y:S04]  /*0870*/  LDSM.16.M88.2 R16, [R28] ;  /* 0x000000001c10783b */ /* 0x000fe80000000100 */
[----:B------:R-:W3:Y:S04]  /*0880*/  LDSM.16.M88.4 R12, [R29+0x2000] ;  /* 0x002000001d0c783b */ /* 0x000ee80000000200 */
[----:B------:R-:W4:Y:S04]  /*0890*/  LDSM.16.M88.2 R8, [R28+0x400] ;  /* 0x000400001c08783b */ /* 0x000f280000000100 */
[----:B------:R-:W-:Y:S06]  /*08a0*/  BAR.SYNC.DEFER_BLOCKING 0x0 ;  /* 0x0000000000007b1d */ /* 0x000fec0000010000 */
[----:B------:R-:W-:Y:S01]  /*08b0*/  @!PT LDS RZ, [RZ] ;  /* 0x00000000fffff984 */ /* 0x000fe20000000800 */
[----:B------:R-:W-:Y:S01]  /*08c0*/  @!PT LDS RZ, [RZ] ;  /* 0x00000000fffff984 */ /* 0x000fe20000000800 */
[----:B------:R-:W-:Y:S01]  /*08d0*/  @!PT LDS RZ, [RZ] ;  /* 0x00000000fffff984 */ /* 0x000fe20000000800 */
[----:B------:R1:W-:Y:S04]  /*08e0*/  LDGSTS.E [R24+0x2000], [R32.64+0x80] ;  /* 0x0200008020187fae */ /* 0x0003e8000b921844 */
[----:B------:R-:W0:Y:S04]  /*08f0*/  LDGDEPBAR ;  /* 0x00000000000079af */ /* 0x000e280000000000 */
[----:B------:R2:W-:Y:S01]  /*0900*/  LDGSTS.E.64 [R21], [R30.64+0x80] ;  /* 0x000000801e157fae */ /* 0x0005e2000b921a44 */
[C---:B---3--:R-:W-:Y:S03]  /*0910*/  IMMA.16832.S8.S8.SAT R16, R12.reuse.ROW, R16.COL, RZ ;  /* 0x000000100c107237 */ /* 0x048fe60000445cff */
[----:B------:R-:W0:Y:S05]  /*0920*/  LDGDEPBAR ;  /* 0x00000000000079af */ /* 0x000e2a0000000000 */
[----:B----4-:R-:W-:Y:S01]  /*0930*/  IMMA.16832.S8.S8.SAT R12, R12.ROW, R8.COL, RZ ;  /* 0x000000080c0c7237 */ /* 0x010fe20000445cff */
[----:B------:R-:W-:-:S04]  /*0940*/  DEPBAR.LE SB0, 0x6 ;  /* 0x000081800000791a */ /* 0x000fc80000000000 */
[----:B------:R-:W-:Y:S06]  /*0950*/  BAR.SYNC.DEFER_BLOCKING 0x0 ;  /* 0x0000000000007b1d */ /* 0x000fec0000010000 */
[----:B------:R-:W-:Y:S04]  /*0960*/  LDSM.16.M88.2 R22, [R28+0x800] ;  /* 0x000800001c16783b */ /* 0x000fe80000000100 */
[----:B------:R-:W3:Y:S02]  /*0970*/  LDSM.16.M88.4 R8, [R29+0x2400] ;  /* 0x002400001d08783b */ /* 0x000ee40000000200 */
[C---:B---3--:R-:W-:Y:S02]  /*0980*/  IMMA.16832.S8.S8.SAT R16, R8.reuse.ROW, R22.COL, R16 ;  /* 0x0000001608107237 */ /* 0x048fe40000445c10 */
[----:B------:R-:W3:Y:S04]  /*0990*/  LDSM.16.M88.2 R22, [R28+0xc00] ;  /* 0x000c00001c16783b */ /* 0x000ee80000000100 */
        /* <DEDUP_REMOVED lines=8> */
[----:B---3--:R-:W-:Y:S01]  /*0a20*/  IMMA.16832.S8.S8.SAT R12, R8.ROW, R22.COL, R12 ;  /* 0x00000016080c7237 */ /* 0x008fe20000445c0c */
        /* <DEDUP_REMOVED lines=32> */
[----:B------:R-:W-:Y:S04]  /*0c30*/  LDSM.16.M88.2 R22, [R28] ;  /* 0x000000001c16783b */ /* 0x000fe80000000100 */
        /* <DEDUP_REMOVED lines=9> */
[----:B------:R2:W-:Y:S04]  /*0cd0*/  LDGSTS.E.64 [R21], [R30.64+0x100] ;  /* 0x000001001e157fae */ /* 0x0005e8000b921a44 */
        /* <DEDUP_REMOVED lines=827> */
[----:B--2---:R-:W-:-:S05]  /*4090*/  IMAD.SHL.U32 R30, R2, 0x10, RZ ;  /* 0x00000010021e7824 */ /* 0x004fca00078e00ff */
[----:B------:R-:W-:Y:S01]  /*40a0*/  LOP3.LUT R31, R30, 0xc0, RZ, 0xc0, !PT ;  /* 0x000000c01e1f7812 */ /* 0x000fe200078ec0ff */
[----:B------:R-:W-:-:S05]  /*40b0*/  IMAD.SHL.U32 R30, R2, 0x2, RZ ;  /* 0x00000002021e7824 */ /* 0x000fca00078e00ff */
[----:B------:R-:W-:Y:S02]  /*40c0*/  LOP3.LUT R31, R31, 0x6, R30, 0xf8, !PT ;  /* 0x000000061f1f7812 */ /* 0x000fe400078ef81e */
[----:B------:R-:W-:Y:S01]  /*40d0*/  LOP3.LUT R30, R2, 0x10, RZ, 0xc0, !PT ;  /* 0x00000010021e7812 */ /* 0x000fe200078ec0ff */
[----:B------:R-:W-:-:S04]  /*40e0*/  DEPBAR.LE SB0, 0x6 ;  /* 0x000081800000791a */ /* 0x000fc80000000000 */
[----:B------:R-:W-:Y:S01]  /*40f0*/  BAR.SYNC.DEFER_BLOCKING 0x0 ;  /* 0x0000000000007b1d */ /* 0x000fe20000010000 */
[----:B------:R-:W-:-:S04]  /*4100*/  IMAD R30, R30, 0x10, R31 ;  /* 0x000000101e1e7824 */ /* 0x000fc800078e021f */
[----:B------:R-:W-:-:S05]  /*4110*/  IMAD R30, R25, 0x8, R30 ;  /* 0x00000008191e7824 */ /* 0x000fca00078e021e */
[----:B------:R-:W-:Y:S02]  /*4120*/  SHF.R.U32.HI R4, RZ, 0x2, R30 ;  /* 0x00000002ff047819 */ /* 0x000fe4000001161e */
[----:B------:R-:W-:Y:S02]  /*4130*/  LOP3.LUT R5, R5, R30, RZ, 0xfc, !PT ;  /* 0x0000001e05057212 */ /* 0x000fe400078efcff */
[----:B------:R-:W-:Y:S01]  /*4140*/  LOP3.LUT R4, R4, 0x1fc, RZ, 0xc0, !PT ;  /* 0x000001fc04047812 */ /* 0x000fe200078ec0ff */
[----:B------:R-:W-:Y:S04]  /*4150*/  LDSM.16.M88.2 R26, [R28] ;  /* 0x000000001c1a783b */ /* 0x000fe80000000100 */
[----:B------:R-:W2:Y:S04]  /*4160*/  LDSM.16.M88.4 R8, [R29+0x2000] ;  /* 0x002000001d08783b */ /* 0x000ea80000000200 */
[----:B------:R-:W3:Y:S04]  /*4170*/  LDSM.16.M88.2 R22, [R28+0x400] ;  /* 0x000400001c16783b */ /* 0x000ee80000000100 */
[----:B------:R-:W-:Y:S06]  /*4180*/  BAR.SYNC.DEFER_BLOCKING 0x0 ;  /* 0x0000000000007b1d */ /* 0x000fec0000010000 */
[----:B------:R-:W-:Y:S01]  /*4190*/  @!PT LDS RZ, [RZ] ;  /* 0x00000000fffff984 */ /* 0x000fe20000000800 */
[----:B------:R-:W-:Y:S01]  /*41a0*/  @!PT LDS RZ, [RZ] ;  /* 0x00000000fffff984 */ /* 0x000fe20000000800 */
[----:B------:R-:W-:Y:S01]  /*41b0*/  @!PT LDS RZ, [RZ] ;  /* 0x00000000fffff984 */ /* 0x000fe20000000800 */
[----:B------:R1:W-:Y:S04]  /*41c0*/  LDGSTS.E [R24+0x2000], [R36.64+-0x800] ;  /* 0x0200080024187fae */ /* 0x0003e8000b921844 */
[----:B------:R-:W0:Y:S04]  /*41d0*/  LDGDEPBAR ;  /* 0x00000000000079af */ /* 0x000e280000000000 */
[----:B------:R4:W-:Y:S01]  /*41e0*/  LDGSTS.E.64 [R21], [R34.64+-0x800] ;  /* 0x0000080022157fae */ /* 0x0009e2000b921a44 */
[C---:B--2---:R-:W-:Y:S03]  /*41f0*/  IMMA.16832.S8.S8.SAT R16, R8.reuse.ROW, R26.COL, R16 ;  /* 0x0000001a08107237 */ /* 0x044fe60000445c10 */
[----:B------:R-:W0:Y:S05]  /*4200*/  LDGDEPBAR ;  /* 0x00000000000079af */ /* 0x000e2a0000000000 */
[----:B---3--:R-:W-:Y:S01]  /*4210*/  IMMA.16832.S8.S8.SAT R12, R8.ROW, R22.COL, R12 ;  /* 0x00000016080c7237 */ /* 0x008fe20000445c0c */
[----:B------:R-:W-:-:S04]  /*4220*/  DEPBAR.LE SB0, 0x6 ;  /* 0x000081800000791a */ /* 0x000fc80000000000 */
[----:B------:R-:W-:Y:S06]  /*4230*/  BAR.SYNC.DEFER_BLOCKING 0x0 ;  /* 0x0000000000007b1d */ /* 0x000fec0000010000 */
[----:B------:R-:W-:Y:S04]  /*4240*/  LDSM.16.M88.2 R26, [R28+0x800] ;  /* 0x000800001c1a783b */ /* 0x000fe80000000100 */
        /* <DEDUP_REMOVED lines=8> */
[----:B------:R4:W-:Y:S01]  /*42d0*/  LDGSTS.E.64 [R21+0x800], [R34.64+-0x7e0] ;  /* 0x0080082022157fae */ /* 0x0009e2000b921a44 */
        /* <DEDUP_REMOVED lines=462> */
[----:B------:R1:W-:Y:S04]  /*5fc0*/  LDGSTS.E [R24+0x2000], [R36.64+-0x400], !PT ;  /* 0x02000c0024187fae */ /* 0x0003e8000f921844 */
[----:B------:R-:W0:Y:S04]  /*5fd0*/  LDGDEPBAR ;  /* 0x00000000000079af */ /* 0x000e280000000000 */
[----:B------:R4:W-:Y:S01]  /*5fe0*/  LDGSTS.E.64 [R21], [R34.64+-0x400], !PT ;  /* 0x00000c0022157fae */ /* 0x0009e2000f921a44 */
        /* <DEDUP_REMOVED lines=14> */
[----:B------:R4:W-:Y:S01]  /*60d0*/  LDGSTS.E.64 [R21+0x800], [R34.64+-0x3e0], !PT ;  /* 0x00800c2022157fae */ /* 0x0009e2000f921a44 */
        /* <DEDUP_REMOVED lines=33> */
[----:B----4-:R-:W-:Y:S01]  /*62f0*/  IMAD R21, R5, 0x4, R4 ;  /* 0x0000000405157824 */ /* 0x010fe200078e0204 */
[----:B------:R-:W-:-:S05]  /*6300*/  LOP3.LUT R4, R3, 0x3fc, RZ, 0xc0, !PT ;  /* 0x000003fc03047812 */ /* 0x000fca00078ec0ff */
[----:B------:R-:W-:Y:S02]  /*6310*/  IADD3 R8, R30, 0x200, RZ ;  /* 0x000002001e087810 */ /* 0x000fe40007ffe0ff */
[----:B------:R-:W-:Y:S02]  /*6320*/  SHF.R.U32.HI R9, RZ, 0x2, R3 ;  /* 0x00000002ff097819 */ /* 0x000fe40000011603 */
[----:B------:R-:W-:Y:S02]  /*6330*/  SHF.R.U32.HI R8, RZ, 0x2, R8 ;  /* 0x00000002ff087819 */ /* 0x000fe40000011608 */
[----:B------:R-:W-:Y:S02]  /*6340*/  LOP3.LUT R9, R9, 0xf0, RZ, 0xc0, !PT ;  /* 0x000000f009097812 */ /* 0x000fe400078ec0ff */
[----:B------:R-:W-:Y:S02]  /*6350*/  LOP3.LUT R8, R8, 0x1f0, RZ, 0xc0, !PT ;  /* 0x000001f008087812 */ /* 0x000fe400078ec0ff */
[----:B------:R-:W-:Y:S01]  /*6360*/  SHF.R.U32.HI R3, RZ, 0x4, R2 ;  /* 0x00000004ff037819 */ /* 0x000fe20000011602 */
[----:B------:R-:W-:Y:S01]  /*6370*/  IMAD R9, R4, 0x4, R9 ;  /* 0x0000000404097824 */ /* 0x000fe200078e0209 */
[----:B------:R-:W-:-:S04]  /*6380*/  DEPBAR.LE SB0, 0x0 ;  /* 0x000080000000791a */ /* 0x000fc80000000000 */
[----:B------:R-:W-:Y:S01]  /*6390*/  BAR.SYNC.DEFER_BLOCKING 0x0 ;  /* 0x0000000000007b1d */ /* 0x000fe20000010000 */
[----:B------:R-:W-:Y:S01]  /*63a0*/  IMAD R5, R5, 0x4, R8 ;  /* 0x0000000405057824 */ /* 0x000fe200078e0208 */
[----:B------:R-:W-:Y:S02]  /*63b0*/  SGXT.U32 R3, R3, 0x4 ;  /* 0x000000040303781a */ /* 0x000fe40000000000 */
[----:B------:R-:W-:Y:S02]  /*63c0*/  LOP3.LUT R2, R4, 0x400, RZ, 0xfc, !PT ;  /* 0x0000040004027812 */ /* 0x000fe400078efcff */
[----:B------:R-:W-:Y:S02]  /*63d0*/  LOP3.LUT R20, R3, R20, RZ, 0xfc, !PT ;  /* 0x0000001403147212 */ /* 0x000fe400078efcff */
[----:B------:R-:W-:Y:S02]  /*63e0*/  SHF.R.U32.HI R2, RZ, 0x2, R2 ;  /* 0x00000002ff027819 */ /* 0x000fe40000011602 */
[C---:B------:R-:W-:Y:S01]  /*63f0*/  LOP3.LUT R0, R20.reuse, 0x10, RZ, 0xfc, !PT ;  /* 0x0000001014007812 */ /* 0x040fe200078efcff */
[C---:B------:R-:W-:Y:S01]  /*6400*/  IMAD R7, R20.reuse, 0x3000, R7 ;  /* 0x0000300014077824 */ /* 0x040fe200078e0207 */
[----:B------:R-:W-:-:S02]  /*6410*/  ISETP.LT.AND P1, PT, R20, 0xe10, !P0 ;  /* 0x00000e101400780c */ /* 0x000fc40004721270 */
[----:B------:R-:W-:Y:S01]  /*6420*/  ISETP.LT.AND P0, PT, R0, 0xe10, !P0 ;  /* 0x00000e100000780c */ /* 0x000fe20004701270 */
[----:B------:R-:W-:Y:S04]  /*6430*/  STS.64 [R21], R16 ;  /* 0x0000001015007388 */ /* 0x000fe80000000a00 */
[----:B------:R-:W-:Y:S04]  /*6440*/  STS.64 [R5+0x800], R18 ;  /* 0x0008001205007388 */ /* 0x000fe80000000a00 */
[----:B------:R-:W-:Y:S04]  /*6450*/  STS.64 [R21+0x80], R12 ;  /* 0x0000800c15007388 */ /* 0x000fe80000000a00 */
[----:B------:R2:W-:Y:S04]  /*6460*/  STS.64 [R5+0x880], R14 ;  /* 0x0008800e05007388 */ /* 0x0005e80000000a00 */
[----:B------:R-:W-:Y:S01]  /*6470*/  BAR.SYNC.DEFER_BLOCKING 0x0 ;  /* 0x0000000000007b1d */ /* 0x000fe20000010000 */
[----:B--2---:R-:W-:Y:S01]  /*6480*/  LOP3.LUT R5, R2, 0x1f0, RZ, 0xc0, !PT ;  /* 0x000001f002057812 */ /* 0x004fe200078ec0ff */
[----:B------:R-:W-:-:S04]  /*6490*/  IMAD.WIDE R2, R7, R6, c[0x0][0x170] ;  /* 0x00005c0007027625 */ /* 0x000fc800078e0206 */
[----:B------:R-:W-:Y:S01]  /*64a0*/  IMAD R5, R4, 0x4, R5 ;  /* 0x0000000404057824 */ /* 0x000fe200078e0205 */
[----:B------:R-:W2:Y:S04]  /*64b0*/  LDS.128 R8, [R9] ;  /* 0x0000000009087984 */ /* 0x000ea80000000c00 */
[----:B--2---:R1:W-:Y:S01]  /*64c0*/  @P1 STG.E.128 [R2.64], R8 ;  /* 0x0000000802001986 */ /* 0x0043e2000c101d04 */
[----:B------:R-:W-:Y:S05]  /*64d0*/  @!P0 EXIT ;  /* 0x000000000000894d */ /* 0x000fea0003800000 */
[----:B-1----:R-:W1:Y:S01]  /*64e0*/  LDS.128 R8, [R5+0x1000] ;  /* 0x0010000005087984 */ /* 0x002e620000000c00 */
[----:B------:R-:W-:-:S05]  /*64f0*/  IADD3 R2, R7, 0x30000, RZ ;  /* 0x0003000007027810 */ /* 0x000fca0007ffe0ff */
[----:B------:R-:W-:-:S05]  /*6500*/  IMAD.WIDE R2, R2, R6, c[0x0][0x170] ;  /* 0x00005c0002027625 */ /* 0x000fca00078e0206 */
[----:B-1----:R-:W-:Y:S01]  /*6510*/  STG.E.128 [R2.64], R8 ;  /* 0x0000000802007986 */ /* 0x002fe2000c101d04 */
[----:B------:R-:W-:Y:S05]  /*6520*/  EXIT ;  /* 0x000000000000794d */ /* 0x000fea0003800000 */
.L_x_0:
[----:B------:R-:W-:-:S00]  /*6530*/  BRA `(.L_x_0) ;  /* 0xfffffff000007947 */ /* 0x000fc0000383ffff */
[----:B------:R-:W-:-:S00]  /*6540*/  NOP ;  /* 0x0000000000007918 */ /* 0x000fc00000000000 */
        /* <DEDUP_REMOVED lines=11> */
.L_x_1:


//--------------------- .nv.shared.triton_mm      --------------------------
	.section	.nv.shared.triton_mm,"aw",@nobits
	.sectionflags	@""
	.align	16
